	.headerflags	@"EF_CUDA_TEXMODE_UNIFIED EF_CUDA_64BIT_ADDRESS EF_CUDA_ACCELERATORS EF_CUDA_SM90 EF_CUDA_VIRTUAL_SM(EF_CUDA_SM90)"
	.elftype	@"ET_EXEC"


//--------------------- .nv.info                  --------------------------
	.section	.nv.info,"",@"SHT_CUDA_INFO"
	.align	4


	//----- nvinfo : EIATTR_REGCOUNT
	.align		4
        /*0000*/ 	.byte	0x04, 0x2f
        /*0002*/ 	.short	(.L_1 - .L_0)
	.align		4
.L_0:
        /*0004*/ 	.word	index@(triton_poi_fused_max_pool2d_with_indices_relu_7)
        /*0008*/ 	.word	0x0000004d


	//----- nvinfo : EIATTR_MIN_STACK_SIZE
	.align		4
.L_1:
        /*000c*/ 	.byte	0x04, 0x12
        /*000e*/ 	.short	(.L_3 - .L_2)
	.align		4
.L_2:
        /*0010*/ 	.word	index@(triton_poi_fused_max_pool2d_with_indices_relu_7)
        /*0014*/ 	.word	0x00000000


	//----- nvinfo : EIATTR_FRAME_SIZE
	.align		4
.L_3:
        /*0018*/ 	.byte	0x04, 0x11
        /*001a*/ 	.short	(.L_5 - .L_4)
	.align		4
.L_4:
        /*001c*/ 	.word	index@(triton_poi_fused_max_pool2d_with_indices_relu_7)
        /*0020*/ 	.word	0x00000000


	//----- nvinfo : EIATTR_MIN_STACK_SIZE
	.align		4
.L_5:
        /*0024*/ 	.byte	0x04, 0x12
        /*0026*/ 	.short	(.L_7 - .L_6)
	.align		4
.L_6:
        /*0028*/ 	.word	index@(triton_poi_fused_max_pool2d_with_indices_relu_7)
        /*002c*/ 	.word	0x00000000
.L_7:


//--------------------- .nv.info.triton_poi_fused_max_pool2d_with_indices_relu_7 --------------------------
	.section	.nv.info.triton_poi_fused_max_pool2d_with_indices_relu_7,"",@"SHT_CUDA_INFO"
	.sectionflags	@""
	.align	4


	//----- nvinfo : EIATTR_CUDA_API_VERSION
	.align		4
        /*0000*/ 	.byte	0x04, 0x37
        /*0002*/ 	.short	(.L_9 - .L_8)
.L_8:
        /*0004*/ 	.word	0x0000007c


	//----- nvinfo : EIATTR_KPARAM_INFO
	.align		4
.L_9:
        /*0008*/ 	.byte	0x04, 0x17
        /*000a*/ 	.short	(.L_11 - .L_10)
.L_10:
        /*000c*/ 	.word	0x00000000
        /*0010*/ 	.short	0x0004
        /*0012*/ 	.short	0x001c
        /*0014*/ 	.byte	0x00, 0xf0, 0x11, 0x00


	//----- nvinfo : EIATTR_KPARAM_INFO
	.align		4
.L_11:
        /*0018*/ 	.byte	0x04, 0x17
        /*001a*/ 	.short	(.L_13 - .L_12)
.L_12:
        /*001c*/ 	.word	0x00000000
        /*0020*/ 	.short	0x0003
        /*0022*/ 	.short	0x0018
        /*0024*/ 	.byte	0x00, 0xf0, 0x11, 0x00


	//----- nvinfo : EIATTR_KPARAM_INFO
	.align		4
.L_13:
        /*0028*/ 	.byte	0x04, 0x17
        /*002a*/ 	.short	(.L_15 - .L_14)
.L_14:
        /*002c*/ 	.word	0x00000000
        /*0030*/ 	.short	0x0002
        /*0032*/ 	.short	0x0010
        /*0034*/ 	.byte	0x00, 0xf4, 0x21, 0x00


	//----- nvinfo : EIATTR_KPARAM_INFO
	.align		4
.L_15:
        /*0038*/ 	.byte	0x04, 0x17
        /*003a*/ 	.short	(.L_17 - .L_16)
.L_16:
        /*003c*/ 	.word	0x00000000
        /*0040*/ 	.short	0x0001
        /*0042*/ 	.short	0x0008
        /*0044*/ 	.byte	0x00, 0xf4, 0x21, 0x00


	//----- nvinfo : EIATTR_KPARAM_INFO
	.align		4
.L_17:
        /*0048*/ 	.byte	0x04, 0x17
        /*004a*/ 	.short	(.L_19 - .L_18)
.L_18:
        /*004c*/ 	.word	0x00000000
        /*0050*/ 	.short	0x0000
        /*0052*/ 	.short	0x0000
        /*0054*/ 	.byte	0x00, 0xf4, 0x21, 0x00


	//----- nvinfo : EIATTR_SPARSE_MMA_MASK
	.align		4
.L_19:
        /*0058*/ 	.byte	0x03, 0x50
        /*005a*/ 	.short	0x0000


	//----- nvinfo : EIATTR_MAXREG_COUNT
	.align		4
        /*005c*/ 	.byte	0x03, 0x1b
        /*005e*/ 	.short	0x00ff


	//----- nvinfo : EIATTR_EXIT_INSTR_OFFSETS
	.align		4
        /*0060*/ 	.byte	0x04, 0x1c
        /*0062*/ 	.short	(.L_21 - .L_20)


	//   ....[0]....
.L_20:
        /*0064*/ 	.word	0x00002630


	//   ....[1]....
        /*0068*/ 	.word	0x00002680


	//----- nvinfo : EIATTR_REQNTID
	.align		4
.L_21:
        /*006c*/ 	.byte	0x04, 0x10
        /*006e*/ 	.short	(.L_23 - .L_22)
.L_22:
        /*0070*/ 	.word	0x00000100
        /*0074*/ 	.word	0x00000001
        /*0078*/ 	.word	0x00000001


	//----- nvinfo : EIATTR_CBANK_PARAM_SIZE
	.align		4
.L_23:
        /*007c*/ 	.byte	0x03, 0x19
        /*007e*/ 	.short	0x0020


	//----- nvinfo : EIATTR_PARAM_CBANK
	.align		4
        /*0080*/ 	.byte	0x04, 0x0a
        /*0082*/ 	.short	(.L_25 - .L_24)
	.align		4
.L_24:
        /*0084*/ 	.word	index@(.nv.constant0.triton_poi_fused_max_pool2d_with_indices_relu_7)
        /*0088*/ 	.short	0x0210
        /*008a*/ 	.short	0x0020


	//----- nvinfo : EIATTR_SW_WAR
	.align		4
.L_25:
        /*008c*/ 	.byte	0x04, 0x36
        /*008e*/ 	.short	(.L_27 - .L_26)
.L_26:
        /*0090*/ 	.word	0x00000008
.L_27:


//--------------------- .nv.callgraph             --------------------------
	.section	.nv.callgraph,"",@"SHT_CUDA_CALLGRAPH"
	.align	4
	.sectionentsize	8
	.align		4
        /*0000*/ 	.word	0x00000000
	.align		4
        /*0004*/ 	.word	0xffffffff
	.align		4
        /*0008*/ 	.word	0x00000000
	.align		4
        /*000c*/ 	.word	0xfffffffe
	.align		4
        /*0010*/ 	.word	0x00000000
	.align		4
        /*0014*/ 	.word	0xfffffffd
	.align		4
        /*0018*/ 	.word	0x00000000
	.align		4
        /*001c*/ 	.word	0xfffffffc


//--------------------- .text.triton_poi_fused_max_pool2d_with_indices_relu_7 --------------------------
	.section	.text.triton_poi_fused_max_pool2d_with_indices_relu_7,"ax",@progbits
	.sectionflags	@"SHF_BARRIERS=1"
	.align	128
        .global         triton_poi_fused_max_pool2d_with_indices_relu_7
        .type           triton_poi_fused_max_pool2d_with_indices_relu_7,@function
        .size           triton_poi_fused_max_pool2d_with_indices_relu_7,(.L_x_1 - triton_poi_fused_max_pool2d_with_indices_relu_7)
        .other          triton_poi_fused_max_pool2d_with_indices_relu_7,@"STO_CUDA_ENTRY STV_DEFAULT"
triton_poi_fused_max_pool2d_with_indices_relu_7:
.text.triton_poi_fused_max_pool2d_with_indices_relu_7:
[----:B------:R-:W0:Y:S02]  /*0000*/  LDC R1, c[0x0][0x28] ;  /* 0x00000a00ff017b82 */ /* 0x000e240000000800 */
[----:B------:R-:W1:Y:S01]  /*0010*/  S2R R2, SR_TID.X ;  /* 0x0000000000027919 */ /* 0x000e620000002100 */
[----:B------:R-:W-:Y:S01]  /*0020*/  IMAD.MOV.U32 R14, RZ, RZ, RZ ;  /* 0x000000ffff0e7224 */ /* 0x000fe200078e00ff */
[----:B------:R-:W2:Y:S01]  /*0030*/  LDC.64 R36, c[0x0][0x210] ;  /* 0x00008400ff247b82 */ /* 0x000ea20000000a00 */
[----:B------:R-:W-:Y:S01]  /*0040*/  CS2R R20, SRZ ;  /* 0x0000000000147805 */ /* 0x000fe2000001ff00 */
[----:B------:R-:W3:Y:S01]  /*0050*/  S2R R6, SR_CTAID.Y ;  /* 0x0000000000067919 */ /* 0x000ee20000002600 */
[----:B------:R-:W-:Y:S02]  /*0060*/  CS2R R22, SRZ ;  /* 0x0000000000167805 */ /* 0x000fe4000001ff00 */
[----:B------:R-:W-:Y:S02]  /*0070*/  CS2R R16, SRZ ;  /* 0x0000000000107805 */ /* 0x000fe4000001ff00 */
[----:B------:R-:W-:Y:S01]  /*0080*/  CS2R R18, SRZ ;  /* 0x0000000000127805 */ /* 0x000fe2000001ff00 */
[----:B------:R-:W4:Y:S01]  /*0090*/  S2R R4, SR_CTAID.X ;  /* 0x0000000000047919 */ /* 0x000f220000002500 */
[----:B------:R-:W-:Y:S01]  /*00a0*/  ULDC.64 UR6, c[0x0][0x208] ;  /* 0x0000820000067ab9 */ /* 0x000fe20000000a00 */
[----:B------:R-:W-:-:S02]  /*00b0*/  CS2R R32, SRZ ;  /* 0x0000000000207805 */ /* 0x000fc4000001ff00 */
[----:B------:R-:W-:Y:S02]  /*00c0*/  CS2R R34, SRZ ;  /* 0x0000000000227805 */ /* 0x000fe4000001ff00 */
[----:B------:R-:W-:Y:S02]  /*00d0*/  CS2R R28, SRZ ;  /* 0x00000000001c7805 */ /* 0x000fe4000001ff00 */
[----:B------:R-:W-:Y:S01]  /*00e0*/  CS2R R30, SRZ ;  /* 0x00000000001e7805 */ /* 0x000fe2000001ff00 */
[----:B------:R-:W5:Y:S01]  /*00f0*/  S2UR UR5, SR_CgaCtaId ;  /* 0x00000000000579c3 */ /* 0x000f620000008800 */
[----:B------:R-:W-:Y:S01]  /*0100*/  UMOV UR4, 0x400 ;  /* 0x0000040000047882 */ /* 0x000fe20000000000 */
[----:B------:R-:W-:Y:S01]  /*0110*/  ULDC.64 UR8, c[0x0][0x218] ;  /* 0x0000860000087ab9 */ /* 0x000fe20000000a00 */
[----:B-1----:R-:W-:Y:S01]  /*0120*/  SHF.R.U32.HI R15, RZ, 0x2, R2 ;  /* 0x00000002ff0f7819 */ /* 0x002fe20000011602 */
[----:B---3--:R-:W-:-:S03]  /*0130*/  IMAD.SHL.U32 R6, R6, 0x40, RZ ;  /* 0x0000004006067824 */ /* 0x008fc600078e00ff */
[----:B------:R-:W-:-:S04]  /*0140*/  SGXT.U32 R15, R15, 0x6 ;  /* 0x000000060f0f781a */ /* 0x000fc80000000000 */
[----:B------:R-:W-:-:S05]  /*0150*/  LOP3.LUT R15, R6, R15, RZ, 0xfc, !PT ;  /* 0x0000000f060f7212 */ /* 0x000fca00078efcff */
[----:B------:R-:W-:-:S05]  /*0160*/  IMAD.HI R0, R15, -0x6db6db6d, R14 ;  /* 0x924924930f007827 */ /* 0x000fca00078e020e */
[----:B------:R-:W-:-:S04]  /*0170*/  SHF.R.U32.HI R3, RZ, 0x1f, R0 ;  /* 0x0000001fff037819 */ /* 0x000fc80000011600 */
[----:B------:R-:W-:Y:S01]  /*0180*/  LEA.HI.SX32 R5, R0, R3, 0x1d ;  /* 0x0000000300057211 */ /* 0x000fe200078feaff */
[----:B----4-:R-:W-:Y:S02]  /*0190*/  IMAD.SHL.U32 R0, R4, 0x40, RZ ;  /* 0x0000004004007824 */ /* 0x010fe400078e00ff */
[----:B------:R-:W-:Y:S02]  /*01a0*/  IMAD.SHL.U32 R3, R2, 0x10, RZ ;  /* 0x0000001002037824 */ /* 0x000fe400078e00ff */
[----:B------:R-:W-:-:S03]  /*01b0*/  IMAD R8, R5, -0xe, R15 ;  /* 0xfffffff205087824 */ /* 0x000fc600078e020f */
[----:B------:R-:W-:Y:S01]  /*01c0*/  LOP3.LUT R4, R0, 0x30, R3, 0xf8, !PT ;  /* 0x0000003000047812 */ /* 0x000fe200078ef803 */
[----:B------:R-:W-:-:S03]  /*01d0*/  IMAD R8, R5, 0x1c, R8 ;  /* 0x0000001c05087824 */ /* 0x000fc600078e0208 */
[----:B------:R-:W-:Y:S01]  /*01e0*/  ISETP.GE.AND P0, PT, R4, 0x40, PT ;  /* 0x000000400400780c */ /* 0x000fe20003f06270 */
[----:B------:R-:W-:-:S03]  /*01f0*/  IMAD.SHL.U32 R50, R8, 0x80, RZ ;  /* 0x0000008008327824 */ /* 0x000fc600078e00ff */
[----:B------:R-:W-:Y:S01]  /*0200*/  ISETP.LT.AND P0, PT, R15, 0x310, !P0 ;  /* 0x000003100f00780c */ /* 0x000fe20004701270 */
[----:B------:R-:W-:Y:S02]  /*0210*/  VIADD R56, R50, 0x40 ;  /* 0x0000004032387836 */ /* 0x000fe40000000000 */
[C---:B------:R-:W-:Y:S02]  /*0220*/  IMAD.IADD R9, R4.reuse, 0x1, R50 ;  /* 0x0000000104097824 */ /* 0x040fe400078e0232 */
[----:B------:R-:W-:Y:S02]  /*0230*/  IMAD.IADD R11, R4, 0x1, R56 ;  /* 0x00000001040b7824 */ /* 0x000fe400078e0238 */
[----:B--2---:R-:W-:-:S04]  /*0240*/  IMAD.WIDE R8, R9, 0x4, R36 ;  /* 0x0000000409087825 */ /* 0x004fc800078e0224 */
[----:B------:R-:W-:Y:S02]  /*0250*/  IMAD.WIDE R10, R11, 0x4, R36 ;  /* 0x000000040b0a7825 */ /* 0x000fe400078e0224 */
[----:B------:R-:W2:Y:S04]  /*0260*/  @P0 LDG.E.EL.128 R20, desc[UR6][R8.64] ;  /* 0x0000000608140981 */ /* 0x000ea8000c2e1d00 */
[----:B------:R-:W2:Y:S01]  /*0270*/  @P0 LDG.E.EL.128 R16, desc[UR6][R10.64] ;  /* 0x000000060a100981 */ /* 0x000ea2000c2e1d00 */
[----:B------:R-:W-:-:S04]  /*0280*/  VIADD R62, R50, 0x700 ;  /* 0x00000700323e7836 */ /* 0x000fc80000000000 */
[----:B------:R-:W-:-:S04]  /*0290*/  IMAD.IADD R13, R4, 0x1, R62 ;  /* 0x00000001040d7824 */ /* 0x000fc800078e023e */
[----:B------:R-:W-:-:S05]  /*02a0*/  IMAD.WIDE R12, R13, 0x4, R36 ;  /* 0x000000040d0c7825 */ /* 0x000fca00078e0224 */
[----:B------:R1:W3:Y:S01]  /*02b0*/  @P0 LDG.E.EL.128 R32, desc[UR6][R12.64] ;  /* 0x000000060c200981 */ /* 0x0002e2000c2e1d00 */
[----:B------:R-:W-:-:S05]  /*02c0*/  LOP3.LUT R45, R4, 0x4, RZ, 0xfc, !PT ;  /* 0x00000004042d7812 */ /* 0x000fca00078efcff */
[C---:B------:R-:W-:Y:S02]  /*02d0*/  IMAD.IADD R25, R45.reuse, 0x1, R56 ;  /* 0x000000012d197824 */ /* 0x040fe400078e0238 */
[----:B-1----:R-:W-:Y:S02]  /*02e0*/  IMAD.IADD R13, R45, 0x1, R50 ;  /* 0x000000012d0d7824 */ /* 0x002fe400078e0232 */
[----:B------:R-:W-:-:S04]  /*02f0*/  IMAD.WIDE R24, R25, 0x4, R36 ;  /* 0x0000000419187825 */ /* 0x000fc800078e0224 */
[----:B------:R-:W-:Y:S01]  /*0300*/  IMAD.WIDE R12, R13, 0x4, R36 ;  /* 0x000000040d0c7825 */ /* 0x000fe200078e0224 */
[----:B--2---:R-:W-:Y:S02]  /*0310*/  FSETP.GT.AND P6, PT, R19, R23, PT ;  /* 0x000000171300720b */ /* 0x004fe40003fc4000 */
[C---:B------:R-:W-:Y:S02]  /*0320*/  FSETP.GT.AND P5, PT, R18.reuse, R22, PT ;  /* 0x000000161200720b */ /* 0x040fe40003fa4000 */
[----:B------:R-:W-:Y:S02]  /*0330*/  FSETP.GT.AND P4, PT, R17, R21, PT ;  /* 0x000000151100720b */ /* 0x000fe40003f84000 */
[----:B------:R-:W-:Y:S02]  /*0340*/  FSETP.NAN.AND P2, PT, R19, R19, PT ;  /* 0x000000131300720b */ /* 0x000fe40003f48000 */
[----:B------:R-:W-:Y:S02]  /*0350*/  FSETP.NAN.AND P1, PT, R18, R18, PT ;  /* 0x000000121200720b */ /* 0x000fe40003f28000 */
[----:B------:R-:W-:-:S02]  /*0360*/  FSETP.GT.AND P3, PT, R16, R20, PT ;  /* 0x000000141000720b */ /* 0x000fc40003f64000 */
[----:B------:R-:W-:Y:S02]  /*0370*/  LOP3.LUT R49, R4, 0x8, RZ, 0xfc, !PT ;  /* 0x0000000804317812 */ /* 0x000fe400078efcff */
[----:B------:R-:W-:Y:S02]  /*0380*/  @!P6 SEL R19, R19, R23, P2 ;  /* 0x000000171313e207 */ /* 0x000fe40001000000 */
[----:B------:R-:W-:Y:S02]  /*0390*/  @!P5 SEL R18, R18, R22, P1 ;  /* 0x000000161212d207 */ /* 0x000fe40000800000 */
[----:B------:R-:W-:Y:S02]  /*03a0*/  CS2R R22, SRZ ;  /* 0x0000000000167805 */ /* 0x000fe4000001ff00 */
[----:B------:R-:W-:Y:S02]  /*03b0*/  FSETP.NAN.AND P1, PT, R17, R17, PT ;  /* 0x000000111100720b */ /* 0x000fe40003f28000 */
[----:B---3--:R-:W-:-:S02]  /*03c0*/  FSETP.GEU.AND P2, PT, R19, R35, PT ;  /* 0x000000231300720b */ /* 0x008fc40003f4e000 */
[----:B------:R-:W-:Y:S02]  /*03d0*/  @!P4 SEL R17, R17, R21, P1 ;  /* 0x000000151111c207 */ /* 0x000fe40000800000 */
[C---:B------:R-:W-:Y:S02]  /*03e0*/  FSETP.NAN.AND P1, PT, R16.reuse, R16, PT ;  /* 0x000000101000720b */ /* 0x040fe40003f28000 */
[----:B------:R-:W-:Y:S02]  /*03f0*/  P2R R10, PR, RZ, 0x4 ;  /* 0x00000004ff0a7803 */ /* 0x000fe40000000000 */
[----:B------:R-:W-:Y:S02]  /*0400*/  @!P3 SEL R16, R16, R20, P1 ;  /* 0x000000141010b207 */ /* 0x000fe40000800000 */
[----:B------:R-:W-:Y:S02]  /*0410*/  CS2R R20, SRZ ;  /* 0x0000000000147805 */ /* 0x000fe4000001ff00 */
[----:B------:R-:W-:-:S02]  /*0420*/  FSETP.NAN.AND P1, PT, R35, R35, PT ;  /* 0x000000232300720b */ /* 0x000fc40003f28000 */
[----:B------:R-:W-:Y:S02]  /*0430*/  LOP3.LUT R57, R4, 0xc, RZ, 0xfc, !PT ;  /* 0x0000000c04397812 */ /* 0x000fe400078efcff */
[----:B------:R-:W-:Y:S01]  /*0440*/  @P2 SEL R35, R35, R19, P1 ;  /* 0x0000001323232207 */ /* 0x000fe20000800000 */
[----:B------:R-:W2:Y:S01]  /*0450*/  @P0 LDG.E.EL.128 R20, desc[UR6][R12.64] ;  /* 0x000000060c140981 */ /* 0x000ea2000c2e1d00 */
[-C--:B------:R-:W-:Y:S02]  /*0460*/  FSETP.GEU.AND P2, PT, R18, R34.reuse, PT ;  /* 0x000000221200720b */ /* 0x080fe40003f4e000 */
[----:B------:R-:W-:Y:S02]  /*0470*/  FSETP.NAN.AND P1, PT, R34, R34, PT ;  /* 0x000000222200720b */ /* 0x000fe40003f28000 */
[----:B------:R-:W-:Y:S02]  /*0480*/  P2R R7, PR, RZ, 0x4 ;  /* 0x00000004ff077803 */ /* 0x000fe40000000000 */
[----:B------:R-:W-:-:S02]  /*0490*/  P2R R9, PR, RZ, 0x10 ;  /* 0x00000010ff097803 */ /* 0x000fc40000000000 */
[----:B------:R-:W-:Y:S01]  /*04a0*/  P2R R5, PR, RZ, 0x8 ;  /* 0x00000008ff057803 */ /* 0x000fe20000000000 */
[----:B------:R-:W-:Y:S01]  /*04b0*/  VIADD R66, R50, 0x740 ;  /* 0x0000074032427836 */ /* 0x000fe20000000000 */
[----:B------:R-:W-:Y:S02]  /*04c0*/  P2R R39, PR, RZ, 0x20 ;  /* 0x00000020ff277803 */ /* 0x000fe40000000000 */
[----:B------:R-:W-:Y:S02]  /*04d0*/  P2R R3, PR, RZ, 0x40 ;  /* 0x00000040ff037803 */ /* 0x000fe40000000000 */
[----:B------:R-:W-:Y:S02]  /*04e0*/  @P2 SEL R34, R34, R18, P1 ;  /* 0x0000001222222207 */ /* 0x000fe40000800000 */
[----:B------:R-:W-:Y:S02]  /*04f0*/  CS2R R18, SRZ ;  /* 0x0000000000127805 */ /* 0x000fe4000001ff00 */
[----:B------:R-:W-:-:S02]  /*0500*/  FSETP.GEU.AND P2, PT, R17, R33, PT ;  /* 0x000000211100720b */ /* 0x000fc40003f4e000 */
[----:B------:R-:W-:Y:S02]  /*0510*/  FSETP.NAN.AND P1, PT, R33, R33, PT ;  /* 0x000000212100720b */ /* 0x000fe40003f28000 */
[----:B------:R-:W-:-:S09]  /*0520*/  P2R R11, PR, RZ, 0x4 ;  /* 0x00000004ff0b7803 */ /* 0x000fd20000000000 */
[----:B------:R-:W-:Y:S02]  /*0530*/  @P2 SEL R33, R33, R17, P1 ;  /* 0x0000001121212207 */ /* 0x000fe40000800000 */
[-C--:B------:R-:W-:Y:S02]  /*0540*/  FSETP.GEU.AND P2, PT, R16, R32.reuse, PT ;  /* 0x000000201000720b */ /* 0x080fe40003f4e000 */
[----:B------:R-:W-:Y:S02]  /*0550*/  FSETP.NAN.AND P1, PT, R32, R32, PT ;  /* 0x000000202000720b */ /* 0x000fe40003f28000 */
[----:B------:R-:W-:-:S09]  /*0560*/  P2R R8, PR, RZ, 0x4 ;  /* 0x00000004ff087803 */ /* 0x000fd20000000000 */
[----:B------:R-:W-:Y:S02]  /*0570*/  @P2 SEL R32, R32, R16, P1 ;  /* 0x0000001020202207 */ /* 0x000fe40000800000 */
[----:B------:R-:W-:-:S06]  /*0580*/  CS2R R16, SRZ ;  /* 0x0000000000107805 */ /* 0x000fcc000001ff00 */
[----:B------:R-:W2:Y:S02]  /*0590*/  @P0 LDG.E.EL.128 R16, desc[UR6][R24.64] ;  /* 0x0000000618100981 */ /* 0x000ea4000c2e1d00 */
[C---:B--2---:R-:W-:Y:S02]  /*05a0*/  FSETP.GT.AND P2, PT, R19.reuse, R23, PT ;  /* 0x000000171300720b */ /* 0x044fe40003f44000 */
[----:B------:R-:W-:Y:S02]  /*05b0*/  FSETP.NAN.AND P1, PT, R19, R19, PT ;  /* 0x000000131300720b */ /* 0x000fe40003f28000 */
[----:B------:R-:W-:-:S09]  /*05c0*/  P2R R12, PR, RZ, 0x4 ;  /* 0x00000004ff0c7803 */ /* 0x000fd20000000000 */
[----:B------:R-:W-:Y:S02]  /*05d0*/  @!P2 SEL R19, R19, R23, P1 ;  /* 0x000000171313a207 */ /* 0x000fe40000800000 */
[C---:B------:R-:W-:Y:S02]  /*05e0*/  FSETP.GT.AND P2, PT, R18.reuse, R22, PT ;  /* 0x000000161200720b */ /* 0x040fe40003f44000 */
[----:B------:R-:W-:Y:S02]  /*05f0*/  FSETP.NAN.AND P1, PT, R18, R18, PT ;  /* 0x000000121200720b */ /* 0x000fe40003f28000 */
[----:B------:R-:W-:-:S09]  /*0600*/  P2R R13, PR, RZ, 0x4 ;  /* 0x00000004ff0d7803 */ /* 0x000fd20000000000 */
[----:B------:R-:W-:Y:S02]  /*0610*/  @!P2 SEL R18, R18, R22, P1 ;  /* 0x000000161212a207 */ /* 0x000fe40000800000 */
[C---:B------:R-:W-:Y:S02]  /*0620*/  FSETP.GT.AND P2, PT, R17.reuse, R21, PT ;  /* 0x000000151100720b */ /* 0x040fe40003f44000 */
[----:B------:R-:W-:Y:S02]  /*0630*/  FSETP.NAN.AND P1, PT, R17, R17, PT ;  /* 0x000000111100720b */ /* 0x000fe40003f28000 */
[----:B------:R-:W-:-:S09]  /*0640*/  P2R R14, PR, RZ, 0x4 ;  /* 0x00000004ff0e7803 */ /* 0x000fd20000000000 */
[----:B------:R-:W-:Y:S02]  /*0650*/  @!P2 SEL R17, R17, R21, P1 ;  /* 0x000000151111a207 */ /* 0x000fe40000800000 */
[C---:B------:R-:W-:Y:S01]  /*0660*/  FSETP.GT.AND P2, PT, R16.reuse, R20, PT ;  /* 0x000000141000720b */ /* 0x040fe20003f44000 */
[----:B------:R-:W-:Y:S01]  /*0670*/  IMAD.IADD R21, R45, 0x1, R62 ;  /* 0x000000012d157824 */ /* 0x000fe200078e023e */
[----:B------:R-:W-:-:S11]  /*0680*/  FSETP.NAN.AND P1, PT, R16, R16, PT ;  /* 0x000000101000720b */ /* 0x000fd60003f28000 */
[----:B------:R-:W-:Y:S01]  /*0690*/  @!P2 SEL R16, R16, R20, P1 ;  /* 0x000000141010a207 */ /* 0x000fe20000800000 */
[----:B------:R-:W-:-:S05]  /*06a0*/  IMAD.WIDE R20, R21, 0x4, R36 ;  /* 0x0000000415147825 */ /* 0x000fca00078e0224 */
[----:B------:R1:W2:Y:S01]  /*06b0*/  @P0 LDG.E.EL.128 R28, desc[UR6][R20.64] ;  /* 0x00000006141c0981 */ /* 0x0002a2000c2e1d00 */
[----:B------:R-:W-:Y:S01]  /*06c0*/  P2R R38, PR, RZ, 0x4 ;  /* 0x00000004ff267803 */ /* 0x000fe20000000000 */
[C---:B------:R-:W-:Y:S02]  /*06d0*/  IMAD.IADD R25, R49.reuse, 0x1, R50 ;  /* 0x0000000131197824 */ /* 0x040fe400078e0232 */
[----:B------:R-:W-:Y:S01]  /*06e0*/  IMAD.IADD R27, R49, 0x1, R56 ;  /* 0x00000001311b7824 */ /* 0x000fe200078e0238 */
[----:B------:R-:W-:Y:S01]  /*06f0*/  CS2R R22, SRZ ;  /* 0x0000000000167805 */ /* 0x000fe2000001ff00 */
[----:B------:R-:W-:Y:S01]  /*0700*/  IMAD.WIDE R24, R25, 0x4, R36 ;  /* 0x0000000419187825 */ /* 0x000fe200078e0224 */
[----:B-1----:R-:W-:-:S03]  /*0710*/  CS2R R20, SRZ ;  /* 0x0000000000147805 */ /* 0x002fc6000001ff00 */
[----:B------:R-:W-:-:S03]  /*0720*/  IMAD.WIDE R26, R27, 0x4, R36 ;  /* 0x000000041b1a7825 */ /* 0x000fc600078e0224 */
[----:B------:R1:W3:Y:S01]  /*0730*/  @P0 LDG.E.EL.128 R20, desc[UR6][R24.64] ;  /* 0x0000000618140981 */ /* 0x0002e2000c2e1d00 */
[-C--:B--2---:R-:W-:Y:S02]  /*0740*/  FSETP.GEU.AND P2, PT, R18, R30.reuse, PT ;  /* 0x0000001e1200720b */ /* 0x084fe40003f4e000 */
[----:B------:R-:W-:Y:S02]  /*0750*/  FSETP.NAN.AND P1, PT, R30, R30, PT ;  /* 0x0000001e1e00720b */ /* 0x000fe40003f28000 */
[----:B------:R-:W-:-:S09]  /*0760*/  P2R R40, PR, RZ, 0x4 ;  /* 0x00000004ff287803 */ /* 0x000fd20000000000 */
[----:B------:R-:W-:Y:S02]  /*0770*/  @P2 SEL R30, R30, R18, P1 ;  /* 0x000000121e1e2207 */ /* 0x000fe40000800000 */
[-C--:B------:R-:W-:Y:S02]  /*0780*/  FSETP.GEU.AND P2, PT, R17, R29.reuse, PT ;  /* 0x0000001d1100720b */ /* 0x080fe40003f4e000 */
        /* <DEDUP_REMOVED lines=9> */
[----:B------:R-:W-:-:S09]  /*0820*/  CS2R R16, SRZ ;  /* 0x0000000000107805 */ /* 0x000fd2000001ff00 */
[----:B------:R-:W-:Y:S02]  /*0830*/  @P2 SEL R31, R31, R19, P1 ;  /* 0x000000131f1f2207 */ /* 0x000fe40000800000 */
[----:B------:R-:W-:-:S06]  /*0840*/  CS2R R18, SRZ ;  /* 0x0000000000127805 */ /* 0x000fcc000001ff00 */
[----:B------:R2:W3:Y:S01]  /*0850*/  @P0 LDG.E.EL.128 R16, desc[UR6][R26.64] ;  /* 0x000000061a100981 */ /* 0x0004e2000c2e1d00 */
[----:B------:R-:W-:Y:S02]  /*0860*/  P2R R43, PR, RZ, 0x4 ;  /* 0x00000004ff2b7803 */ /* 0x000fe40000000000 */
[----:B-1----:R-:W-:Y:S02]  /*0870*/  CS2R R24, SRZ ;  /* 0x0000000000187805 */ /* 0x002fe4000001ff00 */
[----:B--2---:R-:W-:Y:S02]  /*0880*/  CS2R R26, SRZ ;  /* 0x00000000001a7805 */ /* 0x004fe4000001ff00 */
[C---:B---3--:R-:W-:Y:S02]  /*0890*/  FSETP.GT.AND P2, PT, R19.reuse, R23, PT ;  /* 0x000000171300720b */ /* 0x048fe40003f44000 */
        /* <DEDUP_REMOVED lines=24> */
[----:B------:R-:W3:Y:S01]  /*0a20*/  @P0 LDG.E.EL.128 R20, desc[UR6][R60.64] ;  /* 0x000000063c140981 */ /* 0x000ee2000c2e1d00 */
        /* <DEDUP_REMOVED lines=17> */
[----:B------:R-:W3:Y:S01]  /*0b40*/  @P0 LDG.E.EL.128 R16, desc[UR6][R58.64] ;  /* 0x000000063a100981 */ /* 0x000ee2000c2e1d00 */
[----:B------:R-:W-:Y:S01]  /*0b50*/  P2R R55, PR, RZ, 0x4 ;  /* 0x00000004ff377803 */ /* 0x000fe20000000000 */
[----:B------:R-:W-:-:S04]  /*0b60*/  IMAD.IADD R63, R57, 0x1, R62 ;  /* 0x00000001393f7824 */ /* 0x000fc800078e023e */
[----:B------:R-:W-:Y:S01]  /*0b70*/  IMAD.WIDE R62, R63, 0x4, R36 ;  /* 0x000000043f3e7825 */ /* 0x000fe200078e0224 */
        /* <DEDUP_REMOVED lines=14> */
[----:B------:R-:W-:-:S09]  /*0c60*/  CS2R R22, SRZ ;  /* 0x0000000000167805 */ /* 0x000fd2000001ff00 */
[----:B------:R-:W-:Y:S02]  /*0c70*/  @!P2 SEL R16, R16, R20, P1 ;  /* 0x000000141010a207 */ /* 0x000fe40000800000 */
[----:B------:R-:W-:-:S06]  /*0c80*/  CS2R R20, SRZ ;  /* 0x0000000000147805 */ /* 0x000fcc000001ff00 */
[----:B------:R-:W2:Y:S01]  /*0c90*/  @P0 LDG.E.EL.128 R20, desc[UR6][R62.64] ;  /* 0x000000063e140981 */ /* 0x000ea2000c2e1d00 */
[----:B------:R-:W-:Y:S01]  /*0ca0*/  P2R R60, PR, RZ, 0x4 ;  /* 0x00000004ff3c7803 */ /* 0x000fe20000000000 */
[----:B------:R-:W-:-:S04]  /*0cb0*/  IMAD.IADD R51, R4, 0x1, R66 ;  /* 0x0000000104337824 */ /* 0x000fc800078e0242 */
[----:B------:R-:W-:Y:S01]  /*0cc0*/  IMAD.WIDE R50, R51, 0x4, R36 ;  /* 0x0000000433327825 */ /* 0x000fe200078e0224 */
[-C--:B--2---:R-:W-:Y:S02]  /*0cd0*/  FSETP.GEU.AND P4, PT, R18, R22.reuse, PT ;  /* 0x000000161200720b */ /* 0x084fe40003f8e000 */
[----:B------:R-:W-:Y:S02]  /*0ce0*/  FSETP.GEU.AND P3, PT, R17, R21, PT ;  /* 0x000000151100720b */ /* 0x000fe40003f6e000 */
[----:B------:R-:W-:Y:S02]  /*0cf0*/  FSETP.NAN.AND P1, PT, R22, R22, PT ;  /* 0x000000161600720b */ /* 0x000fe40003f28000 */
[----:B------:R-:W-:-:S07]  /*0d00*/  FSETP.GEU.AND P2, PT, R16, R20, PT ;  /* 0x000000141000720b */ /* 0x000fce0003f4e000 */
[----:B------:R-:W-:Y:S02]  /*0d10*/  @P4 SEL R22, R22, R18, P1 ;  /* 0x0000001216164207 */ /* 0x000fe40000800000 */
[----:B------:R-:W-:-:S04]  /*0d20*/  FSETP.NAN.AND P1, PT, R21, R21, PT ;  /* 0x000000151500720b */ /* 0x000fc80003f28000 */
[----:B------:R-:W-:Y:S02]  /*0d30*/  @P3 SEL R21, R21, R17, P1 ;  /* 0x0000001115153207 */ /* 0x000fe40000800000 */
[----:B------:R-:W-:-:S04]  /*0d40*/  FSETP.NAN.AND P1, PT, R20, R20, PT ;  /* 0x000000141400720b */ /* 0x000fc80003f28000 */
[----:B------:R-:W-:Y:S02]  /*0d50*/  @P2 SEL R20, R20, R16, P1 ;  /* 0x0000001014142207 */ /* 0x000fe40000800000 */
[-C--:B------:R-:W-:Y:S02]  /*0d60*/  FSETP.GEU.AND P1, PT, R19, R23.reuse, PT ;  /* 0x000000171300720b */ /* 0x080fe40003f2e000 */
[----:B------:R-:W-:Y:S02]  /*0d70*/  FSETP.NAN.AND P5, PT, R23, R23, PT ;  /* 0x000000171700720b */ /* 0x000fe40003fa8000 */
[----:B------:R-:W-:-:S09]  /*0d80*/  CS2R R16, SRZ ;  /* 0x0000000000107805 */ /* 0x000fd2000001ff00 */
[----:B------:R-:W-:Y:S02]  /*0d90*/  @P1 SEL R23, R23, R19, P5 ;  /* 0x0000001317171207 */ /* 0x000fe40002800000 */
[----:B------:R-:W-:-:S06]  /*0da0*/  CS2R R18, SRZ ;  /* 0x0000000000127805 */ /* 0x000fcc000001ff00 */
[----:B------:R1:W2:Y:S01]  /*0db0*/  @P0 LDG.E.EL.128 R16, desc[UR6][R50.64] ;  /* 0x0000000632100981 */ /* 0x0002a2000c2e1d00 */
[----:B------:R-:W-:Y:S01]  /*0dc0*/  P2R R64, PR, RZ, 0x2 ;  /* 0x00000002ff407803 */ /* 0x000fe20000000000 */
[----:B-1----:R-:W-:-:S04]  /*0dd0*/  IMAD.IADD R51, R45, 0x1, R66 ;  /* 0x000000012d337824 */ /* 0x002fc800078e0242 */
[----:B------:R-:W-:Y:S01]  /*0de0*/  IMAD.WIDE R50, R51, 0x4, R36 ;  /* 0x0000000433327825 */ /* 0x000fe200078e0224 */
[-C--:B--2---:R-:W-:Y:S02]  /*0df0*/  FSETP.GEU.AND P6, PT, R32, R16.reuse, PT ;  /* 0x000000102000720b */ /* 0x084fe40003fce000 */
[----:B------:R-:W-:Y:S02]  /*0e00*/  FSETP.GEU.AND P1, PT, R33, R17, PT ;  /* 0x000000112100720b */ /* 0x000fe40003f2e000 */
[----:B------:R-:W-:Y:S02]  /*0e10*/  FSETP.NAN.AND P5, PT, R16, R16, PT ;  /* 0x000000101000720b */ /* 0x000fe40003fa8000 */
[----:B------:R-:W-:-:S07]  /*0e20*/  P2R R67, PR, RZ, 0x2 ;  /* 0x00000002ff437803 */ /* 0x000fce0000000000 */
[----:B------:R-:W-:Y:S02]  /*0e30*/  @P6 FSEL R16, R16, R32, P5 ;  /* 0x0000002010106208 */ /* 0x000fe40002800000 */
[----:B------:R-:W-:-:S04]  /*0e40*/  FSETP.NAN.AND P5, PT, R17, R17, PT ;  /* 0x000000111100720b */ /* 0x000fc80003fa8000 */
[----:B------:R-:W-:Y:S02]  /*0e50*/  @P1 FSEL R17, R17, R33, P5 ;  /* 0x0000002111111208 */ /* 0x000fe40002800000 */
[-C--:B------:R-:W-:Y:S02]  /*0e60*/  FSETP.GEU.AND P1, PT, R34, R18.reuse, PT ;  /* 0x000000122200720b */ /* 0x080fe40003f2e000 */
[----:B------:R-:W-:Y:S02]  /*0e70*/  FSETP.NAN.AND P5, PT, R18, R18, PT ;  /* 0x000000121200720b */ /* 0x000fe40003fa8000 */
[----:B------:R-:W-:-:S09]  /*0e80*/  P2R R68, PR, RZ, 0x2 ;  /* 0x00000002ff447803 */ /* 0x000fd20000000000 */
[----:B------:R-:W-:Y:S02]  /*0e90*/  @P1 FSEL R18, R18, R34, P5 ;  /* 0x0000002212121208 */ /* 0x000fe40002800000 */
[-C--:B------:R-:W-:Y:S02]  /*0ea0*/  FSETP.GEU.AND P1, PT, R35, R19.reuse, PT ;  /* 0x000000132300720b */ /* 0x080fe40003f2e000 */
[----:B------:R-:W-:Y:S02]  /*0eb0*/  FSETP.NAN.AND P5, PT, R19, R19, PT ;  /* 0x000000131300720b */ /* 0x000fe40003fa8000 */
[----:B------:R-:W-:-:S09]  /*0ec0*/  CS2R R32, SRZ ;  /* 0x0000000000207805 */ /* 0x000fd2000001ff00 */
[----:B------:R-:W-:Y:S02]  /*0ed0*/  @P1 FSEL R19, R19, R35, P5 ;  /* 0x0000002313131208 */ /* 0x000fe40002800000 */
[----:B------:R-:W-:-:S06]  /*0ee0*/  CS2R R34, SRZ ;  /* 0x0000000000227805 */ /* 0x000fcc000001ff00 */
[----:B------:R1:W2:Y:S01]  /*0ef0*/  @P0 LDG.E.EL.128 R32, desc[UR6][R50.64] ;  /* 0x0000000632200981 */ /* 0x0002a2000c2e1d00 */
[----:B------:R-:W-:Y:S01]  /*0f00*/  P2R R69, PR, RZ, 0x2 ;  /* 0x00000002ff457803 */ /* 0x000fe20000000000 */
[----:B-1----:R-:W-:-:S04]  /*0f10*/  IMAD.IADD R51, R49, 0x1, R66 ;  /* 0x0000000131337824 */ /* 0x002fc800078e0242 */
[----:B------:R-:W-:Y:S01]  /*0f20*/  IMAD.WIDE R50, R51, 0x4, R36 ;  /* 0x0000000433327825 */ /* 0x000fe200078e0224 */
[-C--:B--2---:R-:W-:Y:S02]  /*0f30*/  FSETP.GEU.AND P1, PT, R28, R32.reuse, PT ;  /* 0x000000201c00720b */ /* 0x084fe40003f2e000 */
[----:B------:R-:W-:Y:S02]  /*0f40*/  FSETP.NAN.AND P5, PT, R32, R32, PT ;  /* 0x000000202000720b */ /* 0x000fe40003fa8000 */
[----:B------:R-:W-:-:S09]  /*0f50*/  P2R R45, PR, RZ, 0x2 ;  /* 0x00000002ff2d7803 */ /* 0x000fd20000000000 */
[----:B------:R-:W-:Y:S02]  /*0f60*/  @P1 FSEL R32, R32, R28, P5 ;  /* 0x0000001c20201208 */ /* 0x000fe40002800000 */
[-C--:B------:R-:W-:Y:S02]  /*0f70*/  FSETP.GEU.AND P1, PT, R29, R33.reuse, PT ;  /* 0x000000211d00720b */ /* 0x080fe40003f2e000 */
        /* <DEDUP_REMOVED lines=12> */
[----:B------:R-:W2:Y:S01]  /*1040*/  @P0 LDG.E.EL.128 R28, desc[UR6][R50.64] ;  /* 0x00000006321c0981 */ /* 0x000ea2000c2e1d00 */
[----:B------:R-:W-:Y:S02]  /*1050*/  P2R R63, PR, RZ, 0x4 ;  /* 0x00000004ff3f7803 */ /* 0x000fe40000000000 */
[----:B------:R-:W-:Y:S02]  /*1060*/  P2R R62, PR, RZ, 0x8 ;  /* 0x00000008ff3e7803 */ /* 0x000fe40000000000 */
[----:B------:R-:W-:Y:S02]  /*1070*/  P2R R61, PR, RZ, 0x10 ;  /* 0x00000010ff3d7803 */ /* 0x000fe40000000000 */
[----:B------:R-:W-:Y:S02]  /*1080*/  P2R R65, PR, RZ, 0x40 ;  /* 0x00000040ff417803 */ /* 0x000fe40000000000 */
[----:B------:R-:W-:Y:S02]  /*1090*/  P2R R72, PR, RZ, 0x2 ;  /* 0x00000002ff487803 */ /* 0x000fe40000000000 */
[----:B------:R-:W-:-:S02]  /*10a0*/  ISETP.NE.AND P1, PT, R39, RZ, PT ;  /* 0x000000ff2700720c */ /* 0x000fc40003f25270 */
[----:B------:R-:W-:Y:S02]  /*10b0*/  P2R R39, PR, RZ, 0x1 ;  /* 0x00000001ff277803 */ /* 0x000fe40000000000 */
[----:B------:R-:W-:-:S04]  /*10c0*/  ISETP.NE.AND P0, PT, R9, RZ, PT ;  /* 0x000000ff0900720c */ /* 0x000fc80003f05270 */
[----:B------:R-:W-:Y:S02]  /*10d0*/  SEL R9, RZ, 0x1, !P0 ;  /* 0x00000001ff097807 */ /* 0x000fe40004000000 */
[----:B------:R-:W-:Y:S02]  /*10e0*/  ISETP.NE.AND P0, PT, R45, RZ, PT ;  /* 0x000000ff2d00720c */ /* 0x000fe40003f05270 */
[-C--:B--2---:R-:W-:Y:S02]  /*10f0*/  FSETP.GEU.AND P2, PT, R24, R28.reuse, PT ;  /* 0x0000001c1800720b */ /* 0x084fe40003f4e000 */
[----:B------:R-:W-:Y:S02]  /*1100*/  FSETP.GEU.AND P3, PT, R25, R29, PT ;  /* 0x0000001d1900720b */ /* 0x000fe40003f6e000 */
[----:B------:R-:W-:Y:S02]  /*1110*/  FSETP.NAN.AND P5, PT, R28, R28, PT ;  /* 0x0000001c1c00720b */ /* 0x000fe40003fa8000 */
[----:B------:R-:W-:-:S07]  /*1120*/  FSETP.GEU.AND P4, PT, R26, R30, PT ;  /* 0x0000001e1a00720b */ /* 0x000fce0003f8e000 */
[----:B------:R-:W-:Y:S02]  /*1130*/  @P2 FSEL R28, R28, R24, P5 ;  /* 0x000000181c1c2208 */ /* 0x000fe40002800000 */
[----:B------:R-:W-:-:S04]  /*1140*/  FSETP.NAN.AND P5, PT, R29, R29, PT ;  /* 0x0000001d1d00720b */ /* 0x000fc80003fa8000 */
[----:B------:R-:W-:Y:S02]  /*1150*/  @P3 FSEL R29, R29, R25, P5 ;  /* 0x000000191d1d3208 */ /* 0x000fe40002800000 */
[----:B------:R-:W-:-:S04]  /*1160*/  FSETP.NAN.AND P5, PT, R30, R30, PT ;  /* 0x0000001e1e00720b */ /* 0x000fc80003fa8000 */
[----:B------:R-:W-:Y:S02]  /*1170*/  @P4 FSEL R30, R30, R26, P5 ;  /* 0x0000001a1e1e4208 */ /* 0x000fe40002800000 */
[-C--:B------:R-:W-:Y:S02]  /*1180*/  FSETP.GEU.AND P5, PT, R27, R31.reuse, PT ;  /* 0x0000001f1b00720b */ /* 0x080fe40003fae000 */
[----:B------:R-:W-:-:S11]  /*1190*/  FSETP.NAN.AND P6, PT, R31, R31, PT ;  /* 0x0000001f1f00720b */ /* 0x000fd60003fc8000 */
[----:B------:R-:W-:Y:S02]  /*11a0*/  @P5 FSEL R31, R31, R27, P6 ;  /* 0x0000001b1f1f5208 */ /* 0x000fe40003000000 */
[----:B------:R-:W-:Y:S02]  /*11b0*/  P2R R27, PR, RZ, 0x20 ;  /* 0x00000020ff1b7803 */ /* 0x000fe40000000000 */
[----:B------:R-:W-:-:S04]  /*11c0*/  ISETP.NE.AND P5, PT, R65, RZ, PT ;  /* 0x000000ff4100720c */ /* 0x000fc80003fa5270 */
        /* <DEDUP_REMOVED lines=48> */
[----:B------:R-:W-:Y:S02]  /*14d0*/  SEL R13, RZ, 0x1, !P5 ;  /* 0x00000001ff0d7807 */ /* 0x000fe40006800000 */
        /* <DEDUP_REMOVED lines=22> */
[----:B------:R-:W-:Y:S02]  /*1640*/  ISETP.NE.AND P5, PT, R74, RZ, PT ;  /* 0x000000ff4a00720c */ /* 0x000fe40003fa5270 */
[----:B------:R-:W-:Y:S02]  /*1650*/  SEL R24, RZ, 0x1, !P1 ;  /* 0x00000001ff187807 */ /* 0x000fe40004800000 */
[----:B------:R-:W-:Y:S02]  /*1660*/  SEL R13, R13, 0x2, P5 ;  /* 0x000000020d0d7807 */ /* 0x000fe40002800000 */
[----:B------:R-:W-:Y:S02]  /*1670*/  ISETP.NE.AND P5, PT, R73, RZ, PT ;  /* 0x000000ff4900720c */ /* 0x000fe40003fa5270 */
[----:B------:R-:W-:-:S02]  /*1680*/  P2R R49, PR, RZ, 0x4 ;  /* 0x00000004ff317803 */ /* 0x000fc40000000000 */
[----:B------:R-:W-:Y:S02]  /*1690*/  SEL R24, R24, 0x2, P5 ;  /* 0x0000000218187807 */ /* 0x000fe40002800000 */
[----:B------:R-:W-:Y:S02]  /*16a0*/  ISETP.NE.AND P5, PT, R65, RZ, PT ;  /* 0x000000ff4100720c */ /* 0x000fe40003fa5270 */
[----:B------:R-:W-:Y:S02]  /*16b0*/  ISETP.NE.AND P2, PT, R5, RZ, PT ;  /* 0x000000ff0500720c */ /* 0x000fe40003f45270 */
[----:B------:R-:W-:Y:S02]  /*16c0*/  SEL R9, R9, 0x2, P5 ;  /* 0x0000000209097807 */ /* 0x000fe40002800000 */
[----:B------:R-:W-:Y:S02]  /*16d0*/  SEL R5, RZ, 0x1, !P2 ;  /* 0x00000001ff057807 */ /* 0x000fe40005000000 */
[----:B------:R-:W-:-:S04]  /*16e0*/  ISETP.NE.AND P5, PT, R55, RZ, PT ;  /* 0x000000ff3700720c */ /* 0x000fc80003fa5270 */
[----:B------:R-:W-:Y:S02]  /*16f0*/  SEL R5, R5, 0x2, P5 ;  /* 0x0000000205057807 */ /* 0x000fe40002800000 */
        /* <DEDUP_REMOVED lines=14> */
[----:B------:R-:W-:Y:S02]  /*17e0*/  ISETP.NE.AND P5, PT, R51, RZ, PT ;  /* 0x000000ff3300720c */ /* 0x000fe40003fa5270 */
[----:B------:R-:W-:Y:S02]  /*17f0*/  P2R R25, PR, RZ, 0x8 ;  /* 0x00000008ff197803 */ /* 0x000fe40000000000 */
[----:B------:R-:W-:Y:S02]  /*1800*/  P2R R26, PR, RZ, 0x10 ;  /* 0x00000010ff1a7803 */ /* 0x000fe40000000000 */
[----:B------:R-:W-:Y:S02]  /*1810*/  ISETP.NE.AND P3, PT, R68, RZ, PT ;  /* 0x000000ff4400720c */ /* 0x000fe40003f65270 */
[----:B------:R-:W-:-:S02]  /*1820*/  ISETP.NE.AND P4, PT, R67, RZ, PT ;  /* 0x000000ff4300720c */ /* 0x000fc40003f85270 */
[----:B------:R-:W-:Y:S02]  /*1830*/  SEL R38, R11, 0x2, P5 ;  /* 0x000000020b267807 */ /* 0x000fe40002800000 */
[----:B------:R-:W-:Y:S02]  /*1840*/  ISETP.NE.AND P5, PT, R50, RZ, PT ;  /* 0x000000ff3200720c */ /* 0x000fe40003fa5270 */
[----:B------:R-:W-:Y:S02]  /*1850*/  ISETP.NE.AND P1, PT, R70, RZ, PT ;  /* 0x000000ff4600720c */ /* 0x000fe40003f25270 */
[----:B------:R-:W-:Y:S02]  /*1860*/  ISETP.NE.AND P2, PT, R69, RZ, PT ;  /* 0x000000ff4500720c */ /* 0x000fe40003f45270 */
[----:B------:R-:W-:Y:S02]  /*1870*/  SEL R24, R24, 0x3, P3 ;  /* 0x0000000318187807 */ /* 0x000fe40001800000 */
[----:B------:R-:W-:-:S02]  /*1880*/  SEL R14, R9, 0x3, P4 ;  /* 0x00000003090e7807 */ /* 0x000fc40002000000 */
[----:B------:R-:W-:Y:S02]  /*1890*/  ISETP.NE.AND P3, PT, R25, RZ, PT ;  /* 0x000000ff1900720c */ /* 0x000fe40003f65270 */
[----:B------:R-:W-:Y:S02]  /*18a0*/  SEL R5, R5, 0x3, P5 ;  /* 0x0000000305057807 */ /* 0x000fe40002800000 */
[----:B------:R-:W-:Y:S02]  /*18b0*/  ISETP.NE.AND P4, PT, R26, RZ, PT ;  /* 0x000000ff1a00720c */ /* 0x000fe40003f85270 */
[----:B------:R-:W-:Y:S02]  /*18c0*/  SEL R25, R40, 0x3, P0 ;  /* 0x0000000328197807 */ /* 0x000fe40000000000 */
[----:B------:R-:W-:Y:S02]  /*18d0*/  ISETP.NE.AND P5, PT, R27, RZ, PT ;  /* 0x000000ff1b00720c */ /* 0x000fe40003fa5270 */
[----:B------:R-:W-:-:S02]  /*18e0*/  ISETP.NE.AND P0, PT, R39, RZ, PT ;  /* 0x000000ff2700720c */ /* 0x000fc40003f05270 */
[----:B------:R-:W-:Y:S02]  /*18f0*/  SEL R26, R44, 0x3, P1 ;  /* 0x000000032c1a7807 */ /* 0x000fe40000800000 */
[----:B------:R-:W-:Y:S02]  /*1900*/  SEL R27, R13, 0x3, P2 ;  /* 0x000000030d1b7807 */ /* 0x000fe40001000000 */
[----:B------:R-:W-:Y:S02]  /*1910*/  ISETP.NE.AND P1, PT, R72, RZ, PT ;  /* 0x000000ff4800720c */ /* 0x000fe40003f25270 */
[----:B------:R-:W-:Y:S01]  /*1920*/  ISETP.NE.AND P2, PT, R49, RZ, PT ;  /* 0x000000ff3100720c */ /* 0x000fe20003f45270 */
[----:B------:R-:W-:Y:S01]  /*1930*/  IMAD.IADD R57, R57, 0x1, R66 ;  /* 0x0000000139397824 */ /* 0x000fe200078e0242 */
[----:B------:R-:W-:Y:S02]  /*1940*/  SEL R40, R41, 0x3, P1 ;  /* 0x0000000329287807 */ /* 0x000fe40000800000 */
[----:B------:R-:W-:-:S02]  /*1950*/  SEL R41, R8, 0x3, P2 ;  /* 0x0000000308297807 */ /* 0x000fc40001000000 */
[----:B------:R-:W-:Y:S02]  /*1960*/  CS2R R8, SRZ ;  /* 0x0000000000087805 */ /* 0x000fe4000001ff00 */
[----:B------:R-:W-:Y:S02]  /*1970*/  SEL R42, R10, 0x3, P3 ;  /* 0x000000030a2a7807 */ /* 0x000fe40001800000 */
[----:B------:R-:W-:Y:S01]  /*1980*/  CS2R R10, SRZ ;  /* 0x00000000000a7805 */ /* 0x000fe2000001ff00 */
[----:B------:R-:W-:-:S05]  /*1990*/  IMAD.WIDE R36, R57, 0x4, R36 ;  /* 0x0000000439247825 */ /* 0x000fca00078e0224 */
[----:B------:R1:W2:Y:S01]  /*19a0*/  @P0 LDG.E.EL.128 R8, desc[UR6][R36.64] ;  /* 0x0000000624080981 */ /* 0x0002a2000c2e1d00 */
[----:B------:R-:W3:Y:S01]  /*19b0*/  S2R R13, SR_TID.X ;  /* 0x00000000000d7919 */ /* 0x000ee20000002100 */
[----:B------:R-:W-:-:S04]  /*19c0*/  FSETP.GEU.AND P6, PT, R16, RZ, PT ;  /* 0x000000ff1000720b */ /* 0x000fc80003fce000 */
[----:B------:R-:W-:Y:S02]  /*19d0*/  FSEL R16, R16, RZ, P6 ;  /* 0x000000ff10107208 */ /* 0x000fe40003000000 */
[----:B------:R-:W-:-:S04]  /*19e0*/  FSETP.GEU.AND P6, PT, R17, RZ, PT ;  /* 0x000000ff1100720b */ /* 0x000fc80003fce000 */
[----:B------:R-:W-:Y:S02]  /*19f0*/  FSEL R17, R17, RZ, P6 ;  /* 0x000000ff11117208 */ /* 0x000fe40003000000 */
[----:B------:R-:W-:-:S04]  /*1a00*/  FSETP.GEU.AND P6, PT, R18, RZ, PT ;  /* 0x000000ff1200720b */ /* 0x000fc80003fce000 */
[----:B------:R-:W-:Y:S02]  /*1a10*/  FSEL R18, R18, RZ, P6 ;  /* 0x000000ff12127208 */ /* 0x000fe40003000000 */
[----:B------:R-:W-:-:S04]  /*1a20*/  FSETP.GEU.AND P6, PT, R19, RZ, PT ;  /* 0x000000ff1300720b */ /* 0x000fc80003fce000 */
[----:B------:R-:W-:Y:S02]  /*1a30*/  FSEL R19, R19, RZ, P6 ;  /* 0x000000ff13137208 */ /* 0x000fe40003000000 */
[----:B------:R-:W-:-:S04]  /*1a40*/  ISETP.NE.AND P6, PT, R71, RZ, PT ;  /* 0x000000ff4700720c */ /* 0x000fc80003fc5270 */
[----:B------:R-:W-:Y:S01]  /*1a50*/  SEL R39, R45, 0x3, P6 ;  /* 0x000000032d277807 */ /* 0x000fe20003000000 */
[----:B---3--:R-:W-:Y:S01]  /*1a60*/  IMAD.SHL.U32 R44, R13, 0x400, RZ ;  /* 0x000004000d2c7824 */ /* 0x008fe200078e00ff */
[----:B------:R-:W-:Y:S01]  /*1a70*/  SHF.R.U32.HI R45, RZ, 0x2, R13 ;  /* 0x00000002ff2d7819 */ /* 0x000fe2000001160d */
[----:B-----5:R-:W-:-:S03]  /*1a80*/  UPRMT UR4, UR5, 0x654, UR4 ;  /* 0x0000065405047896 */ /* 0x020fc60008000004 */
[----:B------:R-:W-:Y:S02]  /*1a90*/  SGXT.U32 R45, R45, 0x6 ;  /* 0x000000062d2d781a */ /* 0x000fe40000000000 */
[----:B------:R-:W-:Y:S01]  /*1aa0*/  LOP3.LUT R44, R44, 0xc00, RZ, 0xc0, !PT ;  /* 0x00000c002c2c7812 */ /* 0x000fe200078ec0ff */
[----:B------:R-:W-:-:S03]  /*1ab0*/  IMAD R4, R15, 0x40, R4 ;  /* 0x000000400f047824 */ /* 0x000fc600078e0204 */
[C---:B------:R-:W-:Y:S02]  /*1ac0*/  LOP3.LUT R15, R44.reuse, R45, RZ, 0xfc, !PT ;  /* 0x0000002d2c0f7212 */ /* 0x040fe400078efcff */
[C---:B-1----:R-:W-:Y:S02]  /*1ad0*/  LOP3.LUT R37, R44.reuse, 0x40, RZ, 0xfc, !PT ;  /* 0x000000402c257812 */ /* 0x042fe400078efcff */
[C---:B------:R-:W-:Y:S02]  /*1ae0*/  LOP3.LUT R45, R44.reuse, 0x80, RZ, 0xfc, !PT ;  /* 0x000000802c2d7812 */ /* 0x040fe400078efcff */
[C---:B------:R-:W-:Y:S02]  /*1af0*/  LOP3.LUT R47, R44.reuse, 0xc0, RZ, 0xfc, !PT ;  /* 0x000000c02c2f7812 */ /* 0x040fe400078efcff */
[----:B------:R-:W-:Y:S02]  /*1b00*/  LEA.HI R36, R44, UR4, RZ, 0x1e ;  /* 0x000000042c247c11 */ /* 0x000fe4000f8ff0ff */
[----:B------:R-:W-:-:S02]  /*1b10*/  LEA.HI R46, R37, UR4, RZ, 0x1e ;  /* 0x00000004252e7c11 */ /* 0x000fc4000f8ff0ff */
[----:B------:R-:W-:Y:S01]  /*1b20*/  LEA.HI R48, R45, UR4, RZ, 0x1e ;  /* 0x000000042d307c11 */ /* 0x000fe2000f8ff0ff */
[----:B------:R-:W-:Y:S01]  /*1b30*/  IMAD R37, R15, 0x4, R36 ;  /* 0x000000040f257824 */ /* 0x000fe200078e0224 */
[----:B------:R-:W-:Y:S01]  /*1b40*/  LEA.HI R50, R47, UR4, RZ, 0x1e ;  /* 0x000000042f327c11 */ /* 0x000fe2000f8ff0ff */
[C---:B------:R-:W-:Y:S02]  /*1b50*/  IMAD R46, R15.reuse, 0x4, R46 ;  /* 0x000000040f2e7824 */ /* 0x040fe400078e022e */
[C---:B------:R-:W-:Y:S01]  /*1b60*/  IMAD R45, R15.reuse, 0x4, R48 ;  /* 0x000000040f2d7824 */ /* 0x040fe200078e0230 */
[----:B------:R1:W-:Y:S01]  /*1b70*/  STS [R37], R16 ;  /* 0x0000001025007388 */ /* 0x0003e20000000800 */
[----:B------:R-:W-:Y:S01]  /*1b80*/  IMAD R50, R15, 0x4, R50 ;  /* 0x000000040f327824 */ /* 0x000fe200078e0232 */
[C---:B------:R-:W-:Y:S02]  /*1b90*/  LOP3.LUT R36, R44.reuse, 0x100, RZ, 0xfc, !PT ;  /* 0x000001002c247812 */ /* 0x040fe400078efcff */
[----:B------:R3:W-:Y:S01]  /*1ba0*/  STS [R46+0x100], R17 ;  /* 0x000100112e007388 */ /* 0x0007e20000000800 */
[----:B------:R-:W-:-:S02]  /*1bb0*/  LOP3.LUT R47, R44, 0x140, RZ, 0xfc, !PT ;  /* 0x000001402c2f7812 */ /* 0x000fc400078efcff */
[----:B------:R-:W-:Y:S01]  /*1bc0*/  LEA.HI R36, R36, UR4, RZ, 0x1e ;  /* 0x0000000424247c11 */ /* 0x000fe2000f8ff0ff */
[----:B------:R4:W-:Y:S01]  /*1bd0*/  STS [R45+0x200], R18 ;  /* 0x000200122d007388 */ /* 0x0009e20000000800 */
[----:B-1----:R-:W-:-:S03]  /*1be0*/  LOP3.LUT R37, R44, 0x2c0, RZ, 0xfc, !PT ;  /* 0x000002c02c257812 */ /* 0x002fc600078efcff */
[----:B------:R1:W-:Y:S01]  /*1bf0*/  STS [R50+0x300], R19 ;  /* 0x0003001332007388 */ /* 0x0003e20000000800 */
[C---:B------:R-:W-:Y:S02]  /*1c00*/  LOP3.LUT R48, R44.reuse, 0x180, RZ, 0xfc, !PT ;  /* 0x000001802c307812 */ /* 0x040fe400078efcff */
[C---:B------:R-:W-:Y:S02]  /*1c10*/  LOP3.LUT R49, R44.reuse, 0x1c0, RZ, 0xfc, !PT ;  /* 0x000001c02c317812 */ /* 0x040fe400078efcff */
[C---:B------:R-:W-:Y:S02]  /*1c20*/  LOP3.LUT R51, R44.reuse, 0x200, RZ, 0xfc, !PT ;  /* 0x000002002c337812 */ /* 0x040fe400078efcff */
[C---:B------:R-:W-:Y:S02]  /*1c30*/  LOP3.LUT R52, R44.reuse, 0x240, RZ, 0xfc, !PT ;  /* 0x000002402c347812 */ /* 0x040fe400078efcff */
[C---:B------:R-:W-:Y:S02]  /*1c40*/  LOP3.LUT R53, R44.reuse, 0x280, RZ, 0xfc, !PT ;  /* 0x000002802c357812 */ /* 0x040fe400078efcff */
[----:B---3--:R-:W-:-:S02]  /*1c50*/  LOP3.LUT R17, R44, 0x300, RZ, 0xfc, !PT ;  /* 0x000003002c117812 */ /* 0x008fc400078efcff */
[C---:B----4-:R-:W-:Y:S02]  /*1c60*/  LOP3.LUT R45, R44.reuse, 0x340, RZ, 0xfc, !PT ;  /* 0x000003402c2d7812 */ /* 0x050fe400078efcff */
[C---:B-1----:R-:W-:Y:S02]  /*1c70*/  LOP3.LUT R19, R44.reuse, 0x380, RZ, 0xfc, !PT ;  /* 0x000003802c137812 */ /* 0x042fe400078efcff */
[----:B------:R-:W-:Y:S02]  /*1c80*/  LEA.HI R54, R37, UR4, RZ, 0x1e ;  /* 0x0000000425367c11 */ /* 0x000fe4000f8ff0ff */
[----:B------:R-:W-:Y:S02]  /*1c90*/  LOP3.LUT R44, R44, 0x3c0, RZ, 0xfc, !PT ;  /* 0x000003c02c2c7812 */ /* 0x000fe400078efcff */
[----:B------:R-:W-:Y:S02]  /*1ca0*/  SEL R38, R38, 0x3, P5 ;  /* 0x0000000326267807 */ /* 0x000fe40002800000 */
[----:B------:R-:W-:Y:S01]  /*1cb0*/  FSETP.GEU.AND P5, PT, R32, RZ, PT ;  /* 0x000000ff2000720b */ /* 0x000fe20003fae000 */
[C---:B------:R-:W-:Y:S01]  /*1cc0*/  IMAD R37, R15.reuse, 0x4, R36 ;  /* 0x000000040f257824 */ /* 0x040fe200078e0224 */
[----:B------:R-:W-:Y:S01]  /*1cd0*/  ISETP.NE.AND P3, PT, R62, RZ, PT ;  /* 0x000000ff3e00720c */ /* 0x000fe20003f65270 */
[----:B------:R-:W-:Y:S01]  /*1ce0*/  IMAD R36, R15, 0x4, R54 ;  /* 0x000000040f247824 */ /* 0x000fe200078e0236 */
[----:B------:R-:W-:-:S02]  /*1cf0*/  ISETP.NE.AND P6, PT, R56, RZ, PT ;  /* 0x000000ff3800720c */ /* 0x000fc40003fc5270 */
[----:B------:R-:W-:Y:S02]  /*1d00*/  LEA.HI R18, R49, UR4, RZ, 0x1e ;  /* 0x0000000431127c11 */ /* 0x000fe4000f8ff0ff */
[----:B------:R-:W-:Y:S02]  /*1d10*/  LEA.HI R16, R47, UR4, RZ, 0x1e ;  /* 0x000000042f107c11 */ /* 0x000fe4000f8ff0ff */
[----:B------:R-:W-:Y:S02]  /*1d20*/  LEA.HI R48, R48, UR4, RZ, 0x1e ;  /* 0x0000000430307c11 */ /* 0x000fe4000f8ff0ff */
[----:B------:R-:W-:Y:S02]  /*1d30*/  LEA.HI R46, R51, UR4, RZ, 0x1e ;  /* 0x00000004332e7c11 */ /* 0x000fe4000f8ff0ff */
[----:B------:R-:W-:Y:S02]  /*1d40*/  LEA.HI R52, R52, UR4, RZ, 0x1e ;  /* 0x0000000434347c11 */ /* 0x000fe4000f8ff0ff */
[----:B------:R-:W-:-:S02]  /*1d50*/  LEA.HI R50, R53, UR4, RZ, 0x1e ;  /* 0x0000000435327c11 */ /* 0x000fc4000f8ff0ff */
[----:B------:R-:W-:Y:S02]  /*1d60*/  LEA.HI R56, R17, UR4, RZ, 0x1e ;  /* 0x0000000411387c11 */ /* 0x000fe4000f8ff0ff */
[----:B------:R-:W-:Y:S02]  /*1d70*/  LEA.HI R58, R45, UR4, RZ, 0x1e ;  /* 0x000000042d3a7c11 */ /* 0x000fe4000f8ff0ff */
[----:B------:R-:W-:Y:S02]  /*1d80*/  LEA.HI R60, R19, UR4, RZ, 0x1e ;  /* 0x00000004133c7c11 */ /* 0x000fe4000f8ff0ff */
[----:B------:R-:W-:Y:S02]  /*1d90*/  LEA.HI R62, R44, UR4, RZ, 0x1e ;  /* 0x000000042c3e7c11 */ /* 0x000fe4000f8ff0ff */
[----:B------:R-:W-:Y:S02]  /*1da0*/  FSEL R54, R32, RZ, P5 ;  /* 0x000000ff20367208 */ /* 0x000fe40002800000 */
[----:B------:R-:W-:Y:S01]  /*1db0*/  FSETP.GEU.AND P5, PT, R33, RZ, PT ;  /* 0x000000ff2100720b */ /* 0x000fe20003fae000 */
[----:B------:R-:W-:-:S02]  /*1dc0*/  IMAD R45, R15, 0x4, R18 ;  /* 0x000000040f2d7824 */ /* 0x000fc400078e0212 */
[C---:B------:R-:W-:Y:S02]  /*1dd0*/  IMAD R44, R15.reuse, 0x4, R16 ;  /* 0x000000040f2c7824 */ /* 0x040fe400078e0210 */
[C---:B------:R-:W-:Y:S02]  /*1de0*/  IMAD R48, R15.reuse, 0x4, R48 ;  /* 0x000000040f307824 */ /* 0x040fe400078e0230 */
[C---:B------:R-:W-:Y:S02]  /*1df0*/  IMAD R46, R15.reuse, 0x4, R46 ;  /* 0x000000040f2e7824 */ /* 0x040fe400078e022e */
[C---:B------:R-:W-:Y:S02]  /*1e00*/  IMAD R52, R15.reuse, 0x4, R52 ;  /* 0x000000040f347824 */ /* 0x040fe400078e0234 */
[C---:B------:R-:W-:Y:S02]  /*1e10*/  IMAD R50, R15.reuse, 0x4, R50 ;  /* 0x000000040f327824 */ /* 0x040fe400078e0232 */
[----:B------:R-:W-:-:S02]  /*1e20*/  IMAD R17, R15, 0x4, R56 ;  /* 0x000000040f117824 */ /* 0x000fc400078e0238 */
[C---:B------:R-:W-:Y:S02]  /*1e30*/  IMAD R19, R15.reuse, 0x4, R58 ;  /* 0x000000040f137824 */ /* 0x040fe400078e023a */
[C---:B------:R-:W-:Y:S02]  /*1e40*/  IMAD R18, R15.reuse, 0x4, R60 ;  /* 0x000000040f127824 */ /* 0x040fe400078e023c */
[----:B------:R-:W-:Y:S01]  /*1e50*/  IMAD R32, R15, 0x4, R62 ;  /* 0x000000040f207824 */ /* 0x000fe200078e023e */
[----:B------:R-:W-:Y:S02]  /*1e60*/  FSEL R15, R33, RZ, P5 ;  /* 0x000000ff210f7208 */ /* 0x000fe40002800000 */
[----:B------:R-:W-:-:S04]  /*1e70*/  FSETP.GEU.AND P5, PT, R34, RZ, PT ;  /* 0x000000ff2200720b */ /* 0x000fc80003fae000 */
[----:B------:R-:W-:Y:S02]  /*1e80*/  FSEL R47, R34, RZ, P5 ;  /* 0x000000ff222f7208 */ /* 0x000fe40002800000 */
[----:B------:R-:W-:-:S04]  /*1e90*/  FSETP.GEU.AND P5, PT, R35, RZ, PT ;  /* 0x000000ff2300720b */ /* 0x000fc80003fae000 */
[----:B------:R-:W-:Y:S02]  /*1ea0*/  FSEL R34, R35, RZ, P5 ;  /* 0x000000ff23227208 */ /* 0x000fe40002800000 */
[----:B------:R-:W-:Y:S02]  /*1eb0*/  FSETP.GEU.AND P5, PT, R28, RZ, PT ;  /* 0x000000ff1c00720b */ /* 0x000fe40003fae000 */
[----:B------:R-:W-:Y:S02]  /*1ec0*/  PRMT R24, R24, 0x3340, R27 ;  /* 0x0000334018187816 */ /* 0x000fe4000000001b */
[----:B------:R-:W-:Y:S02]  /*1ed0*/  FSEL R27, R28, RZ, P5 ;  /* 0x000000ff1c1b7208 */ /* 0x000fe40002800000 */
[----:B------:R-:W-:Y:S02]  /*1ee0*/  FSETP.GEU.AND P5, PT, R29, RZ, PT ;  /* 0x000000ff1d00720b */ /* 0x000fe40003fae000 */
[----:B------:R-:W-:-:S02]  /*1ef0*/  SEL R43, R43, 0x3, P4 ;  /* 0x000000032b2b7807 */ /* 0x000fc40002000000 */
[----:B------:R-:W-:Y:S02]  /*1f00*/  ISETP.NE.AND P2, PT, R63, RZ, PT ;  /* 0x000000ff3f00720c */ /* 0x000fe40003f45270 */
[----:B------:R-:W-:Y:S02]  /*1f10*/  ISETP.NE.AND P4, PT, R61, RZ, PT ;  /* 0x000000ff3d00720c */ /* 0x000fe40003f85270 */
[----:B------:R-:W-:Y:S02]  /*1f20*/  PRMT R33, R5, 0x3340, R14 ;  /* 0x0000334005217816 */ /* 0x000fe4000000000e */
[----:B------:R-:W-:Y:S02]  /*1f30*/  ISETP.NE.AND P1, PT, R64, RZ, PT ;  /* 0x000000ff4000720c */ /* 0x000fe40003f25270 */
[----:B------:R-:W-:Y:S02]  /*1f40*/  FSEL R29, R29, RZ, P5 ;  /* 0x000000ff1d1d7208 */ /* 0x000fe40002800000 */
[----:B------:R-:W-:-:S02]  /*1f50*/  SEL R14, RZ, 0x1, !P6 ;  /* 0x00000001ff0e7807 */ /* 0x000fc40007000000 */
[----:B------:R-:W-:Y:S02]  /*1f60*/  FSETP.GEU.AND P5, PT, R30, RZ, PT ;  /* 0x000000ff1e00720b */ /* 0x000fe40003fae000 */
[----:B------:R-:W-:Y:S02]  /*1f70*/  SEL R12, R12, 0x2, P3 ;  /* 0x000000020c0c7807 */ /* 0x000fe40001800000 */
[----:B------:R-:W-:Y:S02]  /*1f80*/  SEL R3, R3, 0x2, P4 ;  /* 0x0000000203037807 */ /* 0x000fe40002000000 */
[----:B------:R-:W-:Y:S02]  /*1f90*/  SEL R7, R7, 0x2, P2 ;  /* 0x0000000207077807 */ /* 0x000fe40001000000 */
[----:B------:R-:W-:Y:S02]  /*1fa0*/  PRMT R26, R25, 0x3340, R26 ;  /* 0x00003340191a7816 */ /* 0x000fe4000000001a */
[----:B------:R-:W-:-:S02]  /*1fb0*/  SEL R14, R14, 0x2, P1 ;  /* 0x000000020e0e7807 */ /* 0x000fc40000800000 */
[----:B------:R-:W-:Y:S02]  /*1fc0*/  FSEL R25, R30, RZ, P5 ;  /* 0x000000ff1e197208 */ /* 0x000fe40002800000 */
[C---:B------:R-:W-:Y:S01]  /*1fd0*/  FSETP.GEU.AND P5, PT, R31.reuse, RZ, PT ;  /* 0x000000ff1f00720b */ /* 0x040fe20003fae000 */
[----:B------:R-:W-:Y:S03]  /*1fe0*/  STS [R37+0x400], R54 ;  /* 0x0004003625007388 */ /* 0x000fe60000000800 */
[----:B------:R-:W-:Y:S01]  /*1ff0*/  FSEL R31, R31, RZ, P5 ;  /* 0x000000ff1f1f7208 */ /* 0x000fe20002800000 */
[----:B------:R-:W-:Y:S01]  /*2000*/  IMAD.SHL.U32 R5, R2, 0x4, RZ ;  /* 0x0000000402057824 */ /* 0x000fe200078e00ff */
[----:B------:R1:W-:Y:S01]  /*2010*/  STS [R44+0x500], R15 ;  /* 0x0005000f2c007388 */ /* 0x0003e20000000800 */
[----:B------:R-:W-:-:S03]  /*2020*/  PRMT R41, R41, 0x3340, R42 ;  /* 0x0000334029297816 */ /* 0x000fc6000000002a */
[----:B------:R-:W-:Y:S02]  /*2030*/  LOP3.LUT R16, R6, 0x3c, R5, 0xf8, !PT ;  /* 0x0000003c06107812 */ /* 0x000fe400078ef805 */
[----:B------:R-:W-:Y:S02]  /*2040*/  PRMT R5, R39, 0x3340, R40 ;  /* 0x0000334027057816 */ /* 0x000fe40000000028 */
[----:B------:R-:W-:Y:S02]  /*2050*/  PRMT R6, R43, 0x3340, R38 ;  /* 0x000033402b067816 */ /* 0x000fe40000000026 */
[----:B------:R-:W-:Y:S02]  /*2060*/  PRMT R5, R26, 0x5410, R5 ;  /* 0x000054101a057816 */ /* 0x000fe40000000005 */
[----:B------:R-:W-:Y:S01]  /*2070*/  PRMT R6, R41, 0x5410, R6 ;  /* 0x0000541029067816 */ /* 0x000fe20000000006 */
[----:B------:R-:W-:Y:S04]  /*2080*/  STS [R48+0x600], R47 ;  /* 0x0006002f30007388 */ /* 0x000fe80000000800 */
[----:B------:R-:W-:Y:S04]  /*2090*/  STS [R45+0x700], R34 ;  /* 0x000700222d007388 */ /* 0x000fe80000000800 */
[----:B------:R-:W-:Y:S04]  /*20a0*/  STS [R46+0x800], R27 ;  /* 0x0008001b2e007388 */ /* 0x000fe80000000800 */
[----:B------:R-:W-:Y:S04]  /*20b0*/  STS [R52+0x900], R29 ;  /* 0x0009001d34007388 */ /* 0x000fe80000000800 */
[----:B------:R-:W-:Y:S04]  /*20c0*/  STS [R50+0xa00], R25 ;  /* 0x000a001932007388 */ /* 0x000fe80000000800 */
[----:B------:R-:W-:Y:S01]  /*20d0*/  STS [R36+0xb00], R31 ;  /* 0x000b001f24007388 */ /* 0x000fe20000000800 */
[----:B--2---:R-:W-:-:S02]  /*20e0*/  FSETP.GEU.AND P3, PT, R20, R8, PT ;  /* 0x000000081400720b */ /* 0x004fc40003f6e000 */
[----:B------:R-:W-:Y:S02]  /*20f0*/  FSETP.GEU.AND P4, PT, R21, R9, PT ;  /* 0x000000091500720b */ /* 0x000fe40003f8e000 */
[----:B------:R-:W-:Y:S02]  /*2100*/  FSETP.GEU.AND P1, PT, R22, R10, PT ;  /* 0x0000000a1600720b */ /* 0x000fe40003f2e000 */
[----:B------:R-:W-:Y:S02]  /*2110*/  FSETP.GEU.AND P2, PT, R23, R11, PT ;  /* 0x0000000b1700720b */ /* 0x000fe40003f4e000 */
[----:B------:R-:W-:Y:S02]  /*2120*/  SEL R28, R7, 0x3, P3 ;  /* 0x00000003071c7807 */ /* 0x000fe40001800000 */
[----:B------:R-:W-:Y:S02]  /*2130*/  SEL R7, R12, 0x3, P4 ;  /* 0x000000030c077807 */ /* 0x000fe40002000000 */
[----:B------:R-:W-:-:S02]  /*2140*/  SEL R12, R3, 0x3, P1 ;  /* 0x00000003030c7807 */ /* 0x000fc40000800000 */
[----:B------:R-:W-:Y:S02]  /*2150*/  SEL R3, R14, 0x3, P2 ;  /* 0x000000030e037807 */ /* 0x000fe40001000000 */
[----:B------:R-:W-:Y:S02]  /*2160*/  IADD3 R14, P5, R4, UR8, RZ ;  /* 0x00000008040e7c10 */ /* 0x000fe4000ffbe0ff */
[----:B------:R-:W-:Y:S02]  /*2170*/  FSETP.NAN.AND P6, PT, R8, R8, PT ;  /* 0x000000080800720b */ /* 0x000fe40003fc8000 */
[----:B-1----:R-:W-:Y:S02]  /*2180*/  LEA.HI.X.SX32 R15, R4, UR9, 0x1, P5 ;  /* 0x00000009040f7c11 */ /* 0x002fe4000a8f0eff */
[----:B------:R-:W-:Y:S02]  /*2190*/  FSETP.NAN.AND P5, PT, R9, R9, PT ;  /* 0x000000090900720b */ /* 0x000fe40003fa8000 */
[----:B------:R-:W-:-:S02]  /*21a0*/  PRMT R28, R28, 0x3340, R7 ;  /* 0x000033401c1c7816 */ /* 0x000fc40000000007 */
[----:B------:R-:W-:Y:S02]  /*21b0*/  PRMT R3, R12, 0x3340, R3 ;  /* 0x000033400c037816 */ /* 0x000fe40000000003 */
[----:B------:R-:W-:Y:S02]  /*21c0*/  @P4 FSEL R9, R9, R21, P5 ;  /* 0x0000001509094208 */ /* 0x000fe40002800000 */
[----:B------:R-:W-:Y:S02]  /*21d0*/  @P3 FSEL R8, R8, R20, P6 ;  /* 0x0000001408083208 */ /* 0x000fe40003000000 */
[----:B------:R-:W-:Y:S02]  /*21e0*/  FSETP.NAN.AND P4, PT, R10, R10, PT ;  /* 0x0000000a0a00720b */ /* 0x000fe40003f88000 */
[----:B------:R-:W-:Y:S02]  /*21f0*/  FSETP.NAN.AND P3, PT, R11, R11, PT ;  /* 0x0000000b0b00720b */ /* 0x000fe40003f68000 */
[----:B------:R-:W-:-:S02]  /*2200*/  PRMT R4, R33, 0x5410, R24 ;  /* 0x0000541021047816 */ /* 0x000fc40000000018 */
[----:B------:R-:W-:Y:S02]  /*2210*/  PRMT R7, R28, 0x5410, R3 ;  /* 0x000054101c077816 */ /* 0x000fe40000000003 */
[----:B------:R-:W-:Y:S02]  /*2220*/  @P1 FSEL R10, R10, R22, P4 ;  /* 0x000000160a0a1208 */ /* 0x000fe40002000000 */
[----:B------:R-:W-:Y:S02]  /*2230*/  @P2 FSEL R11, R11, R23, P3 ;  /* 0x000000170b0b2208 */ /* 0x000fe40001800000 */
[----:B------:R-:W-:Y:S01]  /*2240*/  FSETP.GEU.AND P3, PT, R8, RZ, PT ;  /* 0x000000ff0800720b */ /* 0x000fe20003f6e000 */
[----:B------:R-:W-:Y:S01]  /*2250*/  @P0 STG.E.128 desc[UR6][R14.64], R4 ;  /* 0x000000040e000986 */ /* 0x000fe2000c101d06 */
[----:B------:R-:W-:Y:S02]  /*2260*/  FSETP.GEU.AND P2, PT, R9, RZ, PT ;  /* 0x000000ff0900720b */ /* 0x000fe40003f4e000 */
[----:B------:R-:W-:-:S02]  /*2270*/  FSETP.GEU.AND P1, PT, R10, RZ, PT ;  /* 0x000000ff0a00720b */ /* 0x000fc40003f2e000 */
[----:B------:R-:W-:Y:S02]  /*2280*/  FSETP.GEU.AND P0, PT, R11, RZ, PT ;  /* 0x000000ff0b00720b */ /* 0x000fe40003f0e000 */
[----:B------:R-:W-:Y:S01]  /*2290*/  FSEL R20, R8, RZ, P3 ;  /* 0x000000ff08147208 */ /* 0x000fe20001800000 */
[----:B------:R-:W-:Y:S01]  /*22a0*/  IMAD.SHL.U32 R12, R13, 0x4, RZ ;  /* 0x000000040d0c7824 */ /* 0x000fe200078e00ff */
[----:B------:R-:W-:Y:S02]  /*22b0*/  FSEL R24, R9, RZ, P2 ;  /* 0x000000ff09187208 */ /* 0x000fe40001000000 */
[----:B------:R-:W-:Y:S02]  /*22c0*/  FSEL R21, R10, RZ, P1 ;  /* 0x000000ff0a157208 */ /* 0x000fe40000800000 */
[----:B------:R-:W-:Y:S01]  /*22d0*/  FSEL R23, R11, RZ, P0 ;  /* 0x000000ff0b177208 */ /* 0x000fe20000000000 */
[----:B------:R1:W-:Y:S01]  /*22e0*/  STS [R17+0xc00], R20 ;  /* 0x000c001411007388 */ /* 0x0003e20000000800 */
[----:B------:R-:W-:-:S03]  /*22f0*/  LOP3.LUT R22, R12, 0x3fc, RZ, 0xc0, !PT ;  /* 0x000003fc0c167812 */ /* 0x000fc600078ec0ff */
[----:B------:R-:W-:Y:S04]  /*2300*/  STS [R19+0xd00], R24 ;  /* 0x000d001813007388 */ /* 0x000fe80000000800 */
[----:B------:R2:W-:Y:S01]  /*2310*/  STS [R18+0xe00], R21 ;  /* 0x000e001512007388 */ /* 0x0005e20000000800 */
[----:B------:R-:W-:-:S03]  /*2320*/  LOP3.LUT R3, R22, 0x400, RZ, 0xfc, !PT ;  /* 0x0000040016037812 */ /* 0x000fc600078efcff */
[----:B------:R3:W-:Y:S01]  /*2330*/  STS [R32+0xf00], R23 ;  /* 0x000f001720007388 */ /* 0x0007e20000000800 */
[----:B------:R-:W-:Y:S02]  /*2340*/  LOP3.LUT R12, R22, 0x800, RZ, 0xfc, !PT ;  /* 0x00000800160c7812 */ /* 0x000fe400078efcff */
[----:B------:R-:W-:Y:S02]  /*2350*/  SHF.R.U32.HI R3, RZ, 0x2, R3 ;  /* 0x00000002ff037819 */ /* 0x000fe40000011603 */
[----:B------:R-:W-:Y:S02]  /*2360*/  SHF.R.U32.HI R12, RZ, 0x2, R12 ;  /* 0x00000002ff0c7819 */ /* 0x000fe4000001160c */
[----:B------:R-:W-:Y:S01]  /*2370*/  LOP3.LUT R13, R13, 0xf0, RZ, 0xc0, !PT ;  /* 0x000000f00d0d7812 */ /* 0x000fe200078ec0ff */
[----:B-1----:R-:W-:Y:S01]  /*2380*/  IMAD.HI R17, R16, 0x5397829d, RZ ;  /* 0x5397829d10117827 */ /* 0x002fe200078e02ff */
[----:B------:R-:W-:Y:S01]  /*2390*/  LOP3.LUT R3, R3, 0x1f0, RZ, 0xc0, !PT ;  /* 0x000001f003037812 */ /* 0x000fe200078ec0ff */
[----:B--2---:R-:W1:Y:S01]  /*23a0*/  LDC.64 R20, c[0x0][0x220] ;  /* 0x00008800ff147b82 */ /* 0x004e620000000a00 */
[----:B------:R-:W-:Y:S01]  /*23b0*/  LOP3.LUT R12, R12, 0x2f0, RZ, 0xc0, !PT ;  /* 0x000002f00c0c7812 */ /* 0x000fe200078ec0ff */
[----:B------:R-:W-:-:S02]  /*23c0*/  VIADD R13, R13, UR4 ;  /* 0x000000040d0d7c36 */ /* 0x000fc40008000000 */
[----:B------:R-:W-:Y:S02]  /*23d0*/  VIADD R3, R3, UR4 ;  /* 0x0000000403037c36 */ /* 0x000fe40008000000 */
[----:B------:R-:W-:Y:S02]  /*23e0*/  VIADD R5, R12, UR4 ;  /* 0x000000040c057c36 */ /* 0x000fe40008000000 */
[C---:B------:R-:W-:Y:S01]  /*23f0*/  IMAD R13, R22.reuse, 0x4, R13 ;  /* 0x00000004160d7824 */ /* 0x040fe200078e020d */
[----:B------:R-:W-:Y:S01]  /*2400*/  BAR.SYNC.DEFER_BLOCKING 0x0 ;  /* 0x0000000000007b1d */ /* 0x000fe20000010000 */
[C---:B------:R-:W-:Y:S02]  /*2410*/  IMAD R8, R22.reuse, 0x4, R3 ;  /* 0x0000000416087824 */ /* 0x040fe400078e0203 */
[----:B------:R-:W-:Y:S01]  /*2420*/  IMAD R5, R22, 0x4, R5 ;  /* 0x0000000416057824 */ /* 0x000fe200078e0205 */
[----:B------:R-:W-:Y:S02]  /*2430*/  SHF.R.U32.HI R3, RZ, 0x4, R2 ;  /* 0x00000004ff037819 */ /* 0x000fe40000011602 */
[----:B------:R-:W-:-:S02]  /*2440*/  SHF.R.U32.HI R2, RZ, 0x1f, R17 ;  /* 0x0000001fff027819 */ /* 0x000fc40000011611 */
[----:B------:R-:W-:Y:S02]  /*2450*/  SGXT.U32 R3, R3, 0x4 ;  /* 0x000000040303781a */ /* 0x000fe40000000000 */
[----:B------:R-:W-:Y:S01]  /*2460*/  LEA.HI.SX32 R17, R17, R2, 0x1a ;  /* 0x0000000211117211 */ /* 0x000fe200078fd2ff */
[----:B------:R-:W2:Y:S04]  /*2470*/  LDS.128 R12, [R13] ;  /* 0x000000000d0c7984 */ /* 0x000ea80000000c00 */
[----:B------:R-:W4:Y:S04]  /*2480*/  LDS.128 R8, [R8+0x1000] ;  /* 0x0010000008087984 */ /* 0x000f280000000c00 */
[----:B------:R-:W5:Y:S01]  /*2490*/  LDS.128 R4, [R5+0x2000] ;  /* 0x0020000005047984 */ /* 0x000f620000000c00 */
[----:B------:R-:W-:-:S02]  /*24a0*/  LOP3.LUT R3, R0, R3, RZ, 0xfc, !PT ;  /* 0x0000000300037212 */ /* 0x000fc400078efcff */
[----:B------:R-:W-:Y:S01]  /*24b0*/  ISETP.GE.AND P0, PT, R16, 0x310, PT ;  /* 0x000003101000780c */ /* 0x000fe20003f06270 */
[----:B------:R-:W-:Y:S01]  /*24c0*/  IMAD R16, R17, -0xc4, R16 ;  /* 0xffffff3c11107824 */ /* 0x000fe200078e0210 */
[----:B------:R-:W-:Y:S02]  /*24d0*/  LOP3.LUT R0, R3, 0x10, RZ, 0xfc, !PT ;  /* 0x0000001003007812 */ /* 0x000fe400078efcff */
[----:B------:R-:W-:Y:S01]  /*24e0*/  LOP3.LUT R2, R22, 0xc00, RZ, 0xfc, !PT ;  /* 0x00000c0016027812 */ /* 0x000fe200078efcff */
[----:B------:R-:W-:Y:S01]  /*24f0*/  IMAD R16, R17, 0x3100, R16 ;  /* 0x0000310011107824 */ /* 0x000fe200078e0210 */
[----:B------:R-:W-:Y:S02]  /*2500*/  ISETP.LT.AND P2, PT, R0, 0x40, !P0 ;  /* 0x000000400000780c */ /* 0x000fe40004741270 */
[C---:B------:R-:W-:Y:S01]  /*2510*/  LOP3.LUT R0, R3.reuse, 0x20, RZ, 0xfc, !PT ;  /* 0x0000002003007812 */ /* 0x040fe200078efcff */
[----:B---3--:R-:W-:Y:S01]  /*2520*/  IMAD R23, R3, 0xc4, R16 ;  /* 0x000000c403177824 */ /* 0x008fe200078e0210 */
[----:B------:R-:W-:-:S02]  /*2530*/  SHF.R.U32.HI R2, RZ, 0x2, R2 ;  /* 0x00000002ff027819 */ /* 0x000fc40000011602 */
[C---:B------:R-:W-:Y:S02]  /*2540*/  ISETP.LT.AND P1, PT, R3.reuse, 0x40, !P0 ;  /* 0x000000400300780c */ /* 0x040fe40004721270 */
[----:B------:R-:W-:Y:S02]  /*2550*/  LOP3.LUT R3, R3, 0x30, RZ, 0xfc, !PT ;  /* 0x0000003003037812 */ /* 0x000fe400078efcff */
[----:B------:R-:W-:Y:S02]  /*2560*/  ISETP.LT.AND P3, PT, R0, 0x40, !P0 ;  /* 0x000000400000780c */ /* 0x000fe40004761270 */
[----:B------:R-:W-:Y:S02]  /*2570*/  LOP3.LUT R2, R2, 0x3f0, RZ, 0xc0, !PT ;  /* 0x000003f002027812 */ /* 0x000fe400078ec0ff */
[----:B------:R-:W-:Y:S01]  /*2580*/  ISETP.LT.AND P0, PT, R3, 0x40, !P0 ;  /* 0x000000400300780c */ /* 0x000fe20004701270 */
[C---:B------:R-:W-:Y:S02]  /*2590*/  VIADD R17, R23.reuse, 0xc40 ;  /* 0x00000c4017117836 */ /* 0x040fe40000000000 */
[----:B------:R-:W-:-:S02]  /*25a0*/  VIADD R19, R23, 0x1880 ;  /* 0x0000188017137836 */ /* 0x000fc40000000000 */
[----:B------:R-:W-:Y:S02]  /*25b0*/  VIADD R25, R2, UR4 ;  /* 0x0000000402197c36 */ /* 0x000fe40008000000 */
[----:B-1----:R-:W-:-:S04]  /*25c0*/  IMAD.WIDE R2, R23, 0x4, R20 ;  /* 0x0000000417027825 */ /* 0x002fc800078e0214 */
[--C-:B------:R-:W-:Y:S01]  /*25d0*/  IMAD.WIDE R16, R17, 0x4, R20.reuse ;  /* 0x0000000411107825 */ /* 0x100fe200078e0214 */
[----:B--2---:R1:W-:Y:S03]  /*25e0*/  @P1 STG.E.128 desc[UR6][R2.64], R12 ;  /* 0x0000000c02001986 */ /* 0x0043e6000c101d06 */
[----:B------:R-:W-:Y:S01]  /*25f0*/  IMAD.WIDE R18, R19, 0x4, R20 ;  /* 0x0000000413127825 */ /* 0x000fe200078e0214 */
[----:B----4-:R1:W-:Y:S04]  /*2600*/  @P2 STG.E.128 desc[UR6][R16.64], R8 ;  /* 0x0000000810002986 */ /* 0x0103e8000c101d06 */
[----:B-----5:R1:W-:Y:S01]  /*2610*/  @P3 STG.E.128 desc[UR6][R18.64], R4 ;  /* 0x0000000412003986 */ /* 0x0203e2000c101d06 */
[----:B------:R-:W-:Y:S01]  /*2620*/  IMAD R25, R22, 0x4, R25 ;  /* 0x0000000416197824 */ /* 0x000fe200078e0219 */
[----:B------:R-:W-:Y:S06]  /*2630*/  @!P0 EXIT ;  /* 0x000000000000894d */ /* 0x000fec0003800000 */
[----:B------:R-:W0:Y:S01]  /*2640*/  LDS.128 R24, [R25+0x3000] ;  /* 0x0030000019187984 */ /* 0x000e220000000c00 */
[----:B-1----:R-:W-:-:S04]  /*2650*/  VIADD R3, R23, 0x24c0 ;  /* 0x000024c017037836 */ /* 0x002fc80000000000 */
[----:B------:R-:W-:-:S05]  /*2660*/  IMAD.WIDE R2, R3, 0x4, R20 ;  /* 0x0000000403027825 */ /* 0x000fca00078e0214 */
[----:B0-----:R-:W-:Y:S01]  /*2670*/  STG.E.128 desc[UR6][R2.64], R24 ;  /* 0x0000001802007986 */ /* 0x001fe2000c101d06 */
[----:B------:R-:W-:Y:S05]  /*2680*/  EXIT ;  /* 0x000000000000794d */ /* 0x000fea0003800000 */
.L_x_0:
[----:B------:R-:W-:-:S00]  /*2690*/  BRA `(.L_x_0) ;  /* 0xfffffffc00fc7947 */ /* 0x000fc0000383ffff */
[----:B------:R-:W-:-:S00]  /*26a0*/  NOP ;  /* 0x0000000000007918 */ /* 0x000fc00000000000 */
        /* <DEDUP_REMOVED lines=13> */
.L_x_1:


//--------------------- .nv.shared.triton_poi_fused_max_pool2d_with_indices_relu_7 --------------------------
	.section	.nv.shared.triton_poi_fused_max_pool2d_with_indices_relu_7,"aw",@nobits
	.sectionflags	@""
	.align	16
	.zero		1024


//--------------------- .nv.constant0.triton_poi_fused_max_pool2d_with_indices_relu_7 --------------------------
	.section	.nv.constant0.triton_poi_fused_max_pool2d_with_indices_relu_7,"a",@progbits
	.sectionflags	@""
	.align	4
.nv.constant0.triton_poi_fused_max_pool2d_with_indices_relu_7:
	.zero		560
